//
// Generated by NVIDIA NVVM Compiler
//
// Compiler Build ID: CL-36424714
// Cuda compilation tools, release 13.0, V13.0.88
// Based on NVVM 20.0.0
//

.version 9.0
.target sm_100
.address_size 64

	// .globl	_Z9RF_kernelPfS_S_PKfPKiiiS_
// _ZZ9RF_kernelPfS_PKiiiS_E2TH has been demoted

.visible .entry _Z9RF_kernelPfS_S_PKfPKiiiS_(
	.param .u64 .ptr .align 1 _Z9RF_kernelPfS_S_PKfPKiiiS__param_0,
	.param .u64 .ptr .align 1 _Z9RF_kernelPfS_S_PKfPKiiiS__param_1,
	.param .u64 .ptr .align 1 _Z9RF_kernelPfS_S_PKfPKiiiS__param_2,
	.param .u64 .ptr .align 1 _Z9RF_kernelPfS_S_PKfPKiiiS__param_3,
	.param .u64 .ptr .align 1 _Z9RF_kernelPfS_S_PKfPKiiiS__param_4,
	.param .u32 _Z9RF_kernelPfS_S_PKfPKiiiS__param_5,
	.param .u32 _Z9RF_kernelPfS_S_PKfPKiiiS__param_6,
	.param .u64 .ptr .align 1 _Z9RF_kernelPfS_S_PKfPKiiiS__param_7
)
{
	.local .align 16 .b8 	__local_depot0[16];
	.reg .b64 	%SP;
	.reg .b64 	%SPL;
	.reg .pred 	%p<5>;
	.reg .b32 	%r<32>;
	.reg .b32 	%f<9>;
	.reg .b64 	%rd<31>;

	mov.u64 	%SPL, __local_depot0;
	ld.param.u64 	%rd2, [_Z9RF_kernelPfS_S_PKfPKiiiS__param_0];
	ld.param.u64 	%rd3, [_Z9RF_kernelPfS_S_PKfPKiiiS__param_3];
	ld.param.u64 	%rd4, [_Z9RF_kernelPfS_S_PKfPKiiiS__param_4];
	ld.param.u32 	%r2, [_Z9RF_kernelPfS_S_PKfPKiiiS__param_5];
	ld.param.u64 	%rd5, [_Z9RF_kernelPfS_S_PKfPKiiiS__param_7];
	add.u64 	%rd1, %SPL, 0;
	mov.u32 	%r3, %ctaid.x;
	mov.u32 	%r4, %ntid.x;
	mov.u32 	%r5, %tid.x;
	mad.lo.s32 	%r1, %r3, %r4, %r5;
	mov.b32 	%r6, 12;
	st.local.u32 	[%rd1+4], %r6;
	mov.b32 	%r7, 1;
	mov.b32 	%r8, 128;
	st.local.v2.u32 	[%rd1+8], {%r8, %r7};
	setp.ge.s32 	%p1, %r1, %r2;
	@%p1 bra 	$L__BB0_2;
	cvta.to.global.u64 	%rd7, %rd2;
	cvta.to.global.u64 	%rd8, %rd4;
	cvta.to.global.u64 	%rd9, %rd3;
	cvta.to.global.u64 	%rd10, %rd5;
	mul.wide.s32 	%rd11, %r1, 4;
	add.s64 	%rd12, %rd7, %rd11;
	ld.global.f32 	%f1, [%rd12];
	cvt.rzi.s32.f32 	%r9, %f1;
	st.local.u32 	[%rd1], %r9;
	ld.global.u32 	%r10, [%rd8];
	ld.global.f32 	%f2, [%rd9];
	shl.b32 	%r11, %r10, 2;
	cvt.u64.u32 	%rd13, %r11;
	and.b64  	%rd14, %rd13, 12;
	add.s64 	%rd15, %rd1, %rd14;
	ld.local.u32 	%r12, [%rd15];
	cvt.rn.f32.s32 	%f3, %r12;
	setp.lt.f32 	%p2, %f2, %f3;
	selp.b32 	%r13, 2, 10, %p2;
	shr.u32 	%r14, %r10, %r13;
	and.b32  	%r15, %r14, 255;
	shl.b32 	%r16, %r14, 2;
	cvt.u64.u32 	%rd16, %r16;
	and.b64  	%rd17, %rd16, 1020;
	add.s64 	%rd18, %rd8, %rd17;
	ld.global.u32 	%r17, [%rd18];
	add.s64 	%rd19, %rd9, %rd17;
	ld.global.f32 	%f4, [%rd19];
	shl.b32 	%r18, %r17, 2;
	cvt.u64.u32 	%rd20, %r18;
	and.b64  	%rd21, %rd20, 12;
	add.s64 	%rd22, %rd1, %rd21;
	ld.local.u32 	%r19, [%rd22];
	cvt.rn.f32.s32 	%f5, %r19;
	setp.lt.f32 	%p3, %f4, %f5;
	selp.b32 	%r20, 2, 10, %p3;
	shr.u32 	%r21, %r17, %r20;
	and.b32  	%r22, %r21, 255;
	add.s32 	%r23, %r22, %r15;
	shl.b32 	%r24, %r21, 2;
	cvt.u64.u32 	%rd23, %r24;
	and.b64  	%rd24, %rd23, 1020;
	add.s64 	%rd25, %rd18, %rd24;
	ld.global.u32 	%r25, [%rd25];
	add.s64 	%rd26, %rd19, %rd24;
	ld.global.f32 	%f6, [%rd26];
	shl.b32 	%r26, %r25, 2;
	cvt.u64.u32 	%rd27, %r26;
	and.b64  	%rd28, %rd27, 12;
	add.s64 	%rd29, %rd1, %rd28;
	ld.local.u32 	%r27, [%rd29];
	cvt.rn.f32.s32 	%f7, %r27;
	setp.lt.f32 	%p4, %f6, %f7;
	selp.b32 	%r28, 2, 10, %p4;
	shr.u32 	%r29, %r25, %r28;
	and.b32  	%r30, %r29, 255;
	add.s32 	%r31, %r30, %r23;
	cvt.rn.f32.u32 	%f8, %r31;
	add.s64 	%rd30, %rd10, %rd11;
	st.global.f32 	[%rd30], %f8;
$L__BB0_2:
	ret;

}
	// .globl	_Z9RF_kernelPfPKfPKiiiS_
.visible .entry _Z9RF_kernelPfPKfPKiiiS_(
	.param .u64 .ptr .align 1 _Z9RF_kernelPfPKfPKiiiS__param_0,
	.param .u64 .ptr .align 1 _Z9RF_kernelPfPKfPKiiiS__param_1,
	.param .u64 .ptr .align 1 _Z9RF_kernelPfPKfPKiiiS__param_2,
	.param .u32 _Z9RF_kernelPfPKfPKiiiS__param_3,
	.param .u32 _Z9RF_kernelPfPKfPKiiiS__param_4,
	.param .u64 .ptr .align 1 _Z9RF_kernelPfPKfPKiiiS__param_5
)
{
	.reg .pred 	%p<5>;
	.reg .b32 	%r<19>;
	.reg .b32 	%f<7>;
	.reg .b64 	%rd<20>;

	ld.param.u64 	%rd1, [_Z9RF_kernelPfPKfPKiiiS__param_0];
	ld.param.u64 	%rd2, [_Z9RF_kernelPfPKfPKiiiS__param_1];
	ld.param.u64 	%rd3, [_Z9RF_kernelPfPKfPKiiiS__param_2];
	ld.param.u32 	%r2, [_Z9RF_kernelPfPKfPKiiiS__param_3];
	ld.param.u64 	%rd4, [_Z9RF_kernelPfPKfPKiiiS__param_5];
	mov.u32 	%r3, %ctaid.x;
	mov.u32 	%r4, %ntid.x;
	mov.u32 	%r5, %tid.x;
	mad.lo.s32 	%r1, %r3, %r4, %r5;
	setp.ge.s32 	%p1, %r1, %r2;
	@%p1 bra 	$L__BB1_2;
	cvta.to.global.u64 	%rd5, %rd1;
	cvta.to.global.u64 	%rd6, %rd3;
	cvta.to.global.u64 	%rd7, %rd2;
	cvta.to.global.u64 	%rd8, %rd4;
	mul.wide.s32 	%rd9, %r1, 4;
	add.s64 	%rd10, %rd5, %rd9;
	ld.global.f32 	%f1, [%rd10];
	cvt.rzi.s32.f32 	%r6, %f1;
	ld.global.u32 	%r7, [%rd6];
	ld.global.f32 	%f2, [%rd7];
	cvt.rn.f32.s32 	%f3, %r6;
	setp.lt.f32 	%p2, %f2, %f3;
	selp.b32 	%r8, 2, 10, %p2;
	shr.u32 	%r9, %r7, %r8;
	shl.b32 	%r10, %r9, 2;
	cvt.u64.u32 	%rd11, %r10;
	and.b64  	%rd12, %rd11, 1020;
	add.s64 	%rd13, %rd6, %rd12;
	ld.global.u32 	%r11, [%rd13];
	add.s64 	%rd14, %rd7, %rd12;
	ld.global.f32 	%f4, [%rd14];
	setp.lt.f32 	%p3, %f4, %f3;
	selp.b32 	%r12, 2, 10, %p3;
	shr.u32 	%r13, %r11, %r12;
	shl.b32 	%r14, %r13, 2;
	cvt.u64.u32 	%rd15, %r14;
	and.b64  	%rd16, %rd15, 1020;
	add.s64 	%rd17, %rd6, %rd16;
	ld.global.u32 	%r15, [%rd17];
	add.s64 	%rd18, %rd7, %rd16;
	ld.global.f32 	%f5, [%rd18];
	setp.lt.f32 	%p4, %f5, %f3;
	selp.b32 	%r16, 2, 10, %p4;
	shr.u32 	%r17, %r15, %r16;
	and.b32  	%r18, %r17, 255;
	cvt.rn.f32.u32 	%f6, %r18;
	add.s64 	%rd19, %rd8, %rd9;
	st.global.f32 	[%rd19], %f6;
$L__BB1_2:
	ret;

}
	// .globl	_Z9RF_kernelPfS_PKiiiS_
.visible .entry _Z9RF_kernelPfS_PKiiiS_(
	.param .u64 .ptr .align 1 _Z9RF_kernelPfS_PKiiiS__param_0,
	.param .u64 .ptr .align 1 _Z9RF_kernelPfS_PKiiiS__param_1,
	.param .u64 .ptr .align 1 _Z9RF_kernelPfS_PKiiiS__param_2,
	.param .u32 _Z9RF_kernelPfS_PKiiiS__param_3,
	.param .u32 _Z9RF_kernelPfS_PKiiiS__param_4,
	.param .u64 .ptr .align 1 _Z9RF_kernelPfS_PKiiiS__param_5
)
{
	.reg .pred 	%p<6>;
	.reg .b32 	%r<27>;
	.reg .b32 	%f<8>;
	.reg .b64 	%rd<20>;
	// demoted variable
	.shared .align 4 .b8 _ZZ9RF_kernelPfS_PKiiiS_E2TH[60];
	ld.param.u64 	%rd1, [_Z9RF_kernelPfS_PKiiiS__param_0];
	ld.param.u64 	%rd2, [_Z9RF_kernelPfS_PKiiiS__param_1];
	ld.param.u64 	%rd3, [_Z9RF_kernelPfS_PKiiiS__param_2];
	ld.param.u32 	%r3, [_Z9RF_kernelPfS_PKiiiS__param_3];
	ld.param.u64 	%rd4, [_Z9RF_kernelPfS_PKiiiS__param_5];
	mov.u32 	%r4, %ctaid.x;
	mov.u32 	%r5, %ntid.x;
	mov.u32 	%r1, %tid.x;
	mad.lo.s32 	%r2, %r4, %r5, %r1;
	setp.gt.u32 	%p1, %r1, 14;
	@%p1 bra 	$L__BB2_2;
	cvta.to.global.u64 	%rd5, %rd2;
	mul.wide.u32 	%rd6, %r1, 4;
	add.s64 	%rd7, %rd5, %rd6;
	ld.global.f32 	%f1, [%rd7];
	shl.b32 	%r6, %r1, 2;
	mov.u32 	%r7, _ZZ9RF_kernelPfS_PKiiiS_E2TH;
	add.s32 	%r8, %r7, %r6;
	st.shared.f32 	[%r8], %f1;
$L__BB2_2:
	setp.ge.s32 	%p2, %r2, %r3;
	@%p2 bra 	$L__BB2_4;
	cvta.to.global.u64 	%rd8, %rd3;
	cvta.to.global.u64 	%rd9, %rd1;
	mul.wide.s32 	%rd10, %r2, 4;
	add.s64 	%rd11, %rd9, %rd10;
	ld.global.f32 	%f2, [%rd11];
	cvt.rzi.s32.f32 	%r9, %f2;
	ld.global.u32 	%r10, [%rd8];
	mov.u32 	%r11, _ZZ9RF_kernelPfS_PKiiiS_E2TH;
	ld.shared.f32 	%f3, [_ZZ9RF_kernelPfS_PKiiiS_E2TH];
	cvt.rn.f32.s32 	%f4, %r9;
	setp.lt.f32 	%p3, %f3, %f4;
	selp.b32 	%r12, 2, 10, %p3;
	shr.u32 	%r13, %r10, %r12;
	shl.b32 	%r14, %r13, 2;
	cvt.u64.u32 	%rd12, %r14;
	and.b64  	%rd13, %rd12, 1020;
	add.s64 	%rd14, %rd8, %rd13;
	ld.global.u32 	%r15, [%rd14];
	and.b32  	%r16, %r14, 1020;
	add.s32 	%r17, %r11, %r16;
	ld.shared.f32 	%f5, [%r17];
	setp.lt.f32 	%p4, %f5, %f4;
	selp.b32 	%r18, 2, 10, %p4;
	shr.u32 	%r19, %r15, %r18;
	shl.b32 	%r20, %r19, 2;
	cvt.u64.u32 	%rd15, %r20;
	and.b64  	%rd16, %rd15, 1020;
	add.s64 	%rd17, %rd8, %rd16;
	ld.global.u32 	%r21, [%rd17];
	and.b32  	%r22, %r20, 1020;
	add.s32 	%r23, %r11, %r22;
	ld.shared.f32 	%f6, [%r23];
	setp.lt.f32 	%p5, %f6, %f4;
	selp.b32 	%r24, 2, 10, %p5;
	shr.u32 	%r25, %r21, %r24;
	and.b32  	%r26, %r25, 255;
	cvt.rn.f32.u32 	%f7, %r26;
	cvta.to.global.u64 	%rd18, %rd4;
	add.s64 	%rd19, %rd18, %rd10;
	st.global.f32 	[%rd19], %f7;
$L__BB2_4:
	ret;

}
	// .globl	_Z18RF_kernel_div_warpPfS_S_PKfPKiiiS_
.visible .entry _Z18RF_kernel_div_warpPfS_S_PKfPKiiiS_(
	.param .u64 .ptr .align 1 _Z18RF_kernel_div_warpPfS_S_PKfPKiiiS__param_0,
	.param .u64 .ptr .align 1 _Z18RF_kernel_div_warpPfS_S_PKfPKiiiS__param_1,
	.param .u64 .ptr .align 1 _Z18RF_kernel_div_warpPfS_S_PKfPKiiiS__param_2,
	.param .u64 .ptr .align 1 _Z18RF_kernel_div_warpPfS_S_PKfPKiiiS__param_3,
	.param .u64 .ptr .align 1 _Z18RF_kernel_div_warpPfS_S_PKfPKiiiS__param_4,
	.param .u32 _Z18RF_kernel_div_warpPfS_S_PKfPKiiiS__param_5,
	.param .u32 _Z18RF_kernel_div_warpPfS_S_PKfPKiiiS__param_6,
	.param .u64 .ptr .align 1 _Z18RF_kernel_div_warpPfS_S_PKfPKiiiS__param_7
)
{


	bar.sync 	0;
	ret;

}


// ===== COMPILED SASS (sm_100) =====

	.target	sm_100

	.elftype	@"ET_EXEC"


//--------------------- .note.nv.tkinfo           --------------------------
	.section	.note.nv.tkinfo,"",@"SHT_NOTE"
	.sectionflags	@"SHF_NOTE_NV_TKINFO"
	.tkinfo
        /*0018*/ 	.word	0x00000002
        /*0030*/ 	.string	""
        /*0030*/ 	.string	"ptxas"
        /*0030*/ 	.string	"Cuda compilation tools, release 13.0, V13.0.88"
        /*0030*/ 	.string	"Build cuda_13.0.r13.0/compiler.36424714_0"
        /*0030*/ 	.string	"-arch sm_100 -m 64 "



//--------------------- .note.nv.cuinfo           --------------------------
	.section	.note.nv.cuinfo,"",@"SHT_NOTE"
	.sectionflags	@"SHF_NOTE_NV_CUINFO"
        /*0018*/ 	.short	0x0002
        /*001a*/ 	.short	0x0064
        /*001c*/ 	.short	0x0082
	.zero		2


//--------------------- .nv.info                  --------------------------
	.section	.nv.info,"",@"SHT_CUDA_INFO"
	.align	4


	//----- nvinfo : EIATTR_REGCOUNT
	.align		4
        /*0000*/ 	.byte	0x04, 0x2f
        /*0002*/ 	.short	(.L_1 - .L_0)
	.align		4
.L_0:
        /*0004*/ 	.word	index@(_Z9RF_kernelPfS_S_PKfPKiiiS_)
        /*0008*/ 	.word	0x0000000e


	//----- nvinfo : EIATTR_FRAME_SIZE
	.align		4
.L_1:
        /*000c*/ 	.byte	0x04, 0x11
        /*000e*/ 	.short	(.L_3 - .L_2)
	.align		4
.L_2:
        /*0010*/ 	.word	index@(_Z9RF_kernelPfS_S_PKfPKiiiS_)
        /*0014*/ 	.word	0x00000000


	//----- nvinfo : EIATTR_REGCOUNT
	.align		4
.L_3:
        /*0018*/ 	.byte	0x04, 0x2f
        /*001a*/ 	.short	(.L_5 - .L_4)
	.align		4
.L_4:
        /*001c*/ 	.word	index@(_Z9RF_kernelPfPKfPKiiiS_)
        /*0020*/ 	.word	0x0000000e


	//----- nvinfo : EIATTR_FRAME_SIZE
	.align		4
.L_5:
        /*0024*/ 	.byte	0x04, 0x11
        /*0026*/ 	.short	(.L_7 - .L_6)
	.align		4
.L_6:
        /*0028*/ 	.word	index@(_Z9RF_kernelPfPKfPKiiiS_)
        /*002c*/ 	.word	0x00000000


	//----- nvinfo : EIATTR_REGCOUNT
	.align		4
.L_7:
        /*0030*/ 	.byte	0x04, 0x2f
        /*0032*/ 	.short	(.L_9 - .L_8)
	.align		4
.L_8:
        /*0034*/ 	.word	index@(_Z9RF_kernelPfS_PKiiiS_)
        /*0038*/ 	.word	0x0000000d


	//----- nvinfo : EIATTR_FRAME_SIZE
	.align		4
.L_9:
        /*003c*/ 	.byte	0x04, 0x11
        /*003e*/ 	.short	(.L_11 - .L_10)
	.align		4
.L_10:
        /*0040*/ 	.word	index@(_Z9RF_kernelPfS_PKiiiS_)
        /*0044*/ 	.word	0x00000000


	//----- nvinfo : EIATTR_REGCOUNT
	.align		4
.L_11:
        /*0048*/ 	.byte	0x04, 0x2f
        /*004a*/ 	.short	(.L_13 - .L_12)
	.align		4
.L_12:
        /*004c*/ 	.word	index@(_Z18RF_kernel_div_warpPfS_S_PKfPKiiiS_)
        /*0050*/ 	.word	0x00000004


	//----- nvinfo : EIATTR_FRAME_SIZE
	.align		4
.L_13:
        /*0054*/ 	.byte	0x04, 0x11
        /*0056*/ 	.short	(.L_15 - .L_14)
	.align		4
.L_14:
        /*0058*/ 	.word	index@(_Z18RF_kernel_div_warpPfS_S_PKfPKiiiS_)
        /*005c*/ 	.word	0x00000000


	//----- nvinfo : EIATTR_MIN_STACK_SIZE
	.align		4
.L_15:
        /*0060*/ 	.byte	0x04, 0x12
        /*0062*/ 	.short	(.L_17 - .L_16)
	.align		4
.L_16:
        /*0064*/ 	.word	index@(_Z18RF_kernel_div_warpPfS_S_PKfPKiiiS_)
        /*0068*/ 	.word	0x00000000


	//----- nvinfo : EIATTR_MIN_STACK_SIZE
	.align		4
.L_17:
        /*006c*/ 	.byte	0x04, 0x12
        /*006e*/ 	.short	(.L_19 - .L_18)
	.align		4
.L_18:
        /*0070*/ 	.word	index@(_Z9RF_kernelPfS_PKiiiS_)
        /*0074*/ 	.word	0x00000000


	//----- nvinfo : EIATTR_MIN_STACK_SIZE
	.align		4
.L_19:
        /*0078*/ 	.byte	0x04, 0x12
        /*007a*/ 	.short	(.L_21 - .L_20)
	.align		4
.L_20:
        /*007c*/ 	.word	index@(_Z9RF_kernelPfPKfPKiiiS_)
        /*0080*/ 	.word	0x00000000


	//----- nvinfo : EIATTR_MIN_STACK_SIZE
	.align		4
.L_21:
        /*0084*/ 	.byte	0x04, 0x12
        /*0086*/ 	.short	(.L_23 - .L_22)
	.align		4
.L_22:
        /*0088*/ 	.word	index@(_Z9RF_kernelPfS_S_PKfPKiiiS_)
        /*008c*/ 	.word	0x00000000
.L_23:


//--------------------- .nv.compat                --------------------------
	.section	.nv.compat,"",@"SHT_CUDA_COMPAT_INFO"
	.align	4
        /*0000*/ 	.byte	0x02, 0x09, 0x00, 0x00, 0x02, 0x02, 0x01, 0x00, 0x02, 0x05, 0x05, 0x00, 0x03, 0x07, 0x01, 0x01
        /*0010*/ 	.byte	0x02, 0x03, 0x00, 0x00, 0x02, 0x06, 0x01, 0x00, 0x04, 0x0b, 0x08, 0x00, 0x09, 0x00, 0x00, 0x00
        /*0020*/ 	.byte	0x00, 0x00, 0x00, 0x00


//--------------------- .nv.info._Z18RF_kernel_div_warpPfS_S_PKfPKiiiS_ --------------------------
	.section	.nv.info._Z18RF_kernel_div_warpPfS_S_PKfPKiiiS_,"",@"SHT_CUDA_INFO"
	.sectionflags	@""
	.align	4


	//----- nvinfo : EIATTR_CUDA_API_VERSION
	.align		4
        /*0000*/ 	.byte	0x04, 0x37
        /*0002*/ 	.short	(.L_25 - .L_24)
.L_24:
        /*0004*/ 	.word	0x00000082


	//----- nvinfo : EIATTR_KPARAM_INFO
	.align		4
.L_25:
        /*0008*/ 	.byte	0x04, 0x17
        /*000a*/ 	.short	(.L_27 - .L_26)
.L_26:
        /*000c*/ 	.word	0x00000000
        /*0010*/ 	.short	0x0007
        /*0012*/ 	.short	0x0030
        /*0014*/ 	.byte	0x00, 0xf5, 0x21, 0x00


	//----- nvinfo : EIATTR_KPARAM_INFO
	.align		4
.L_27:
        /*0018*/ 	.byte	0x04, 0x17
        /*001a*/ 	.short	(.L_29 - .L_28)
.L_28:
        /*001c*/ 	.word	0x00000000
        /*0020*/ 	.short	0x0006
        /*0022*/ 	.short	0x002c
        /*0024*/ 	.byte	0x00, 0xf0, 0x11, 0x00


	//----- nvinfo : EIATTR_KPARAM_INFO
	.align		4
.L_29:
        /*0028*/ 	.byte	0x04, 0x17
        /*002a*/ 	.short	(.L_31 - .L_30)
.L_30:
        /*002c*/ 	.word	0x00000000
        /*0030*/ 	.short	0x0005
        /*0032*/ 	.short	0x0028
        /*0034*/ 	.byte	0x00, 0xf0, 0x11, 0x00


	//----- nvinfo : EIATTR_KPARAM_INFO
	.align		4
.L_31:
        /*0038*/ 	.byte	0x04, 0x17
        /*003a*/ 	.short	(.L_33 - .L_32)
.L_32:
        /*003c*/ 	.word	0x00000000
        /*0040*/ 	.short	0x0004
        /*0042*/ 	.short	0x0020
        /*0044*/ 	.byte	0x00, 0xf5, 0x21, 0x00


	//----- nvinfo : EIATTR_KPARAM_INFO
	.align		4
.L_33:
        /*0048*/ 	.byte	0x04, 0x17
        /*004a*/ 	.short	(.L_35 - .L_34)
.L_34:
        /*004c*/ 	.word	0x00000000
        /*0050*/ 	.short	0x0003
        /*0052*/ 	.short	0x0018
        /*0054*/ 	.byte	0x00, 0xf5, 0x21, 0x00


	//----- nvinfo : EIATTR_KPARAM_INFO
	.align		4
.L_35:
        /*0058*/ 	.byte	0x04, 0x17
        /*005a*/ 	.short	(.L_37 - .L_36)
.L_36:
        /*005c*/ 	.word	0x00000000
        /*0060*/ 	.short	0x0002
        /*0062*/ 	.short	0x0010
        /*0064*/ 	.byte	0x00, 0xf5, 0x21, 0x00


	//----- nvinfo : EIATTR_KPARAM_INFO
	.align		4
.L_37:
        /*0068*/ 	.byte	0x04, 0x17
        /*006a*/ 	.short	(.L_39 - .L_38)
.L_38:
        /*006c*/ 	.word	0x00000000
        /*0070*/ 	.short	0x0001
        /*0072*/ 	.short	0x0008
        /*0074*/ 	.byte	0x00, 0xf5, 0x21, 0x00


	//----- nvinfo : EIATTR_KPARAM_INFO
	.align		4
.L_39:
        /*0078*/ 	.byte	0x04, 0x17
        /*007a*/ 	.short	(.L_41 - .L_40)
.L_40:
        /*007c*/ 	.word	0x00000000
        /*0080*/ 	.short	0x0000
        /*0082*/ 	.short	0x0000
        /*0084*/ 	.byte	0x00, 0xf5, 0x21, 0x00


	//----- nvinfo : EIATTR_SPARSE_MMA_MASK
	.align		4
.L_41:
        /*0088*/ 	.byte	0x03, 0x50
        /*008a*/ 	.short	0x0000


	//----- nvinfo : EIATTR_MAXREG_COUNT
	.align		4
        /*008c*/ 	.byte	0x03, 0x1b
        /*008e*/ 	.short	0x00ff


	//----- nvinfo : EIATTR_NUM_BARRIERS
	.align		4
        /*0090*/ 	.byte	0x02, 0x4c
        /*0092*/ 	.byte	0x01
	.zero		1


	//----- nvinfo : EIATTR_MERCURY_ISA_VERSION
	.align		4
        /*0094*/ 	.byte	0x03, 0x5f
        /*0096*/ 	.short	0x0101


	//----- nvinfo : EIATTR_VRC_CTA_INIT_COUNT
	.align		4
        /*0098*/ 	.byte	0x02, 0x4a
	.zero		1
	.zero		1


	//----- nvinfo : EIATTR_EXIT_INSTR_OFFSETS
	.align		4
        /*009c*/ 	.byte	0x04, 0x1c
        /*009e*/ 	.short	(.L_43 - .L_42)


	//   ....[0]....
.L_42:
        /*00a0*/ 	.word	0x00000020


	//----- nvinfo : EIATTR_CBANK_PARAM_SIZE
	.align		4
.L_43:
        /*00a4*/ 	.byte	0x03, 0x19
        /*00a6*/ 	.short	0x0038


	//----- nvinfo : EIATTR_PARAM_CBANK
	.align		4
        /*00a8*/ 	.byte	0x04, 0x0a
        /*00aa*/ 	.short	(.L_45 - .L_44)
	.align		4
.L_44:
        /*00ac*/ 	.word	index@(.nv.constant0._Z18RF_kernel_div_warpPfS_S_PKfPKiiiS_)
        /*00b0*/ 	.short	0x0380
        /*00b2*/ 	.short	0x0038


	//----- nvinfo : EIATTR_SW_WAR
	.align		4
.L_45:
        /*00b4*/ 	.byte	0x04, 0x36
        /*00b6*/ 	.short	(.L_47 - .L_46)
.L_46:
        /*00b8*/ 	.word	0x00000008
.L_47:


//--------------------- .nv.info._Z9RF_kernelPfS_PKiiiS_ --------------------------
	.section	.nv.info._Z9RF_kernelPfS_PKiiiS_,"",@"SHT_CUDA_INFO"
	.sectionflags	@""
	.align	4


	//----- nvinfo : EIATTR_CUDA_API_VERSION
	.align		4
        /*0000*/ 	.byte	0x04, 0x37
        /*0002*/ 	.short	(.L_49 - .L_48)
.L_48:
        /*0004*/ 	.word	0x00000082


	//----- nvinfo : EIATTR_KPARAM_INFO
	.align		4
.L_49:
        /*0008*/ 	.byte	0x04, 0x17
        /*000a*/ 	.short	(.L_51 - .L_50)
.L_50:
        /*000c*/ 	.word	0x00000000
        /*0010*/ 	.short	0x0005
        /*0012*/ 	.short	0x0020
        /*0014*/ 	.byte	0x00, 0xf5, 0x21, 0x00


	//----- nvinfo : EIATTR_KPARAM_INFO
	.align		4
.L_51:
        /*0018*/ 	.byte	0x04, 0x17
        /*001a*/ 	.short	(.L_53 - .L_52)
.L_52:
        /*001c*/ 	.word	0x00000000
        /*0020*/ 	.short	0x0004
        /*0022*/ 	.short	0x001c
        /*0024*/ 	.byte	0x00, 0xf0, 0x11, 0x00


	//----- nvinfo : EIATTR_KPARAM_INFO
	.align		4
.L_53:
        /*0028*/ 	.byte	0x04, 0x17
        /*002a*/ 	.short	(.L_55 - .L_54)
.L_54:
        /*002c*/ 	.word	0x00000000
        /*0030*/ 	.short	0x0003
        /*0032*/ 	.short	0x0018
        /*0034*/ 	.byte	0x00, 0xf0, 0x11, 0x00


	//----- nvinfo : EIATTR_KPARAM_INFO
	.align		4
.L_55:
        /*0038*/ 	.byte	0x04, 0x17
        /*003a*/ 	.short	(.L_57 - .L_56)
.L_56:
        /*003c*/ 	.word	0x00000000
        /*0040*/ 	.short	0x0002
        /*0042*/ 	.short	0x0010
        /*0044*/ 	.byte	0x00, 0xf5, 0x21, 0x00


	//----- nvinfo : EIATTR_KPARAM_INFO
	.align		4
.L_57:
        /*0048*/ 	.byte	0x04, 0x17
        /*004a*/ 	.short	(.L_59 - .L_58)
.L_58:
        /*004c*/ 	.word	0x00000000
        /*0050*/ 	.short	0x0001
        /*0052*/ 	.short	0x0008
        /*0054*/ 	.byte	0x00, 0xf5, 0x21, 0x00


	//----- nvinfo : EIATTR_KPARAM_INFO
	.align		4
.L_59:
        /*0058*/ 	.byte	0x04, 0x17
        /*005a*/ 	.short	(.L_61 - .L_60)
.L_60:
        /*005c*/ 	.word	0x00000000
        /*0060*/ 	.short	0x0000
        /*0062*/ 	.short	0x0000
        /*0064*/ 	.byte	0x00, 0xf5, 0x21, 0x00


	//----- nvinfo : EIATTR_SPARSE_MMA_MASK
	.align		4
.L_61:
        /*0068*/ 	.byte	0x03, 0x50
        /*006a*/ 	.short	0x0000


	//----- nvinfo : EIATTR_MAXREG_COUNT
	.align		4
        /*006c*/ 	.byte	0x03, 0x1b
        /*006e*/ 	.short	0x00ff


	//----- nvinfo : EIATTR_MERCURY_ISA_VERSION
	.align		4
        /*0070*/ 	.byte	0x03, 0x5f
        /*0072*/ 	.short	0x0101


	//----- nvinfo : EIATTR_VRC_CTA_INIT_COUNT
	.align		4
        /*0074*/ 	.byte	0x02, 0x4a
	.zero		1
	.zero		1


	//----- nvinfo : EIATTR_EXIT_INSTR_OFFSETS
	.align		4
        /*0078*/ 	.byte	0x04, 0x1c
        /*007a*/ 	.short	(.L_63 - .L_62)


	//   ....[0]....
.L_62:
        /*007c*/ 	.word	0x00000110


	//   ....[1]....
        /*0080*/ 	.word	0x00000380


	//----- nvinfo : EIATTR_CBANK_PARAM_SIZE
	.align		4
.L_63:
        /*0084*/ 	.byte	0x03, 0x19
        /*0086*/ 	.short	0x0028


	//----- nvinfo : EIATTR_PARAM_CBANK
	.align		4
        /*0088*/ 	.byte	0x04, 0x0a
        /*008a*/ 	.short	(.L_65 - .L_64)
	.align		4
.L_64:
        /*008c*/ 	.word	index@(.nv.constant0._Z9RF_kernelPfS_PKiiiS_)
        /*0090*/ 	.short	0x0380
        /*0092*/ 	.short	0x0028


	//----- nvinfo : EIATTR_SW_WAR
	.align		4
.L_65:
        /*0094*/ 	.byte	0x04, 0x36
        /*0096*/ 	.short	(.L_67 - .L_66)
.L_66:
        /*0098*/ 	.word	0x00000008
.L_67:


//--------------------- .nv.info._Z9RF_kernelPfPKfPKiiiS_ --------------------------
	.section	.nv.info._Z9RF_kernelPfPKfPKiiiS_,"",@"SHT_CUDA_INFO"
	.sectionflags	@""
	.align	4


	//----- nvinfo : EIATTR_CUDA_API_VERSION
	.align		4
        /*0000*/ 	.byte	0x04, 0x37
        /*0002*/ 	.short	(.L_69 - .L_68)
.L_68:
        /*0004*/ 	.word	0x00000082


	//----- nvinfo : EIATTR_KPARAM_INFO
	.align		4
.L_69:
        /*0008*/ 	.byte	0x04, 0x17
        /*000a*/ 	.short	(.L_71 - .L_70)
.L_70:
        /*000c*/ 	.word	0x00000000
        /*0010*/ 	.short	0x0005
        /*0012*/ 	.short	0x0020
        /*0014*/ 	.byte	0x00, 0xf5, 0x21, 0x00


	//----- nvinfo : EIATTR_KPARAM_INFO
	.align		4
.L_71:
        /*0018*/ 	.byte	0x04, 0x17
        /*001a*/ 	.short	(.L_73 - .L_72)
.L_72:
        /*001c*/ 	.word	0x00000000
        /*0020*/ 	.short	0x0004
        /*0022*/ 	.short	0x001c
        /*0024*/ 	.byte	0x00, 0xf0, 0x11, 0x00


	//----- nvinfo : EIATTR_KPARAM_INFO
	.align		4
.L_73:
        /*0028*/ 	.byte	0x04, 0x17
        /*002a*/ 	.short	(.L_75 - .L_74)
.L_74:
        /*002c*/ 	.word	0x00000000
        /*0030*/ 	.short	0x0003
        /*0032*/ 	.short	0x0018
        /*0034*/ 	.byte	0x00, 0xf0, 0x11, 0x00


	//----- nvinfo : EIATTR_KPARAM_INFO
	.align		4
.L_75:
        /*0038*/ 	.byte	0x04, 0x17
        /*003a*/ 	.short	(.L_77 - .L_76)
.L_76:
        /*003c*/ 	.word	0x00000000
        /*0040*/ 	.short	0x0002
        /*0042*/ 	.short	0x0010
        /*0044*/ 	.byte	0x00, 0xf5, 0x21, 0x00


	//----- nvinfo : EIATTR_KPARAM_INFO
	.align		4
.L_77:
        /*0048*/ 	.byte	0x04, 0x17
        /*004a*/ 	.short	(.L_79 - .L_78)
.L_78:
        /*004c*/ 	.word	0x00000000
        /*0050*/ 	.short	0x0001
        /*0052*/ 	.short	0x0008
        /*0054*/ 	.byte	0x00, 0xf5, 0x21, 0x00


	//----- nvinfo : EIATTR_KPARAM_INFO
	.align		4
.L_79:
        /*0058*/ 	.byte	0x04, 0x17
        /*005a*/ 	.short	(.L_81 - .L_80)
.L_80:
        /*005c*/ 	.word	0x00000000
        /*0060*/ 	.short	0x0000
        /*0062*/ 	.short	0x0000
        /*0064*/ 	.byte	0x00, 0xf5, 0x21, 0x00


	//----- nvinfo : EIATTR_SPARSE_MMA_MASK
	.align		4
.L_81:
        /*0068*/ 	.byte	0x03, 0x50
        /*006a*/ 	.short	0x0000


	//----- nvinfo : EIATTR_MAXREG_COUNT
	.align		4
        /*006c*/ 	.byte	0x03, 0x1b
        /*006e*/ 	.short	0x00ff


	//----- nvinfo : EIATTR_MERCURY_ISA_VERSION
	.align		4
        /*0070*/ 	.byte	0x03, 0x5f
        /*0072*/ 	.short	0x0101


	//----- nvinfo : EIATTR_VRC_CTA_INIT_COUNT
	.align		4
        /*0074*/ 	.byte	0x02, 0x4a
	.zero		1
	.zero		1


	//----- nvinfo : EIATTR_EXIT_INSTR_OFFSETS
	.align		4
        /*0078*/ 	.byte	0x04, 0x1c
        /*007a*/ 	.short	(.L_83 - .L_82)


	//   ....[0]....
.L_82:
        /*007c*/ 	.word	0x00000070


	//   ....[1]....
        /*0080*/ 	.word	0x00000320


	//----- nvinfo : EIATTR_CBANK_PARAM_SIZE
	.align		4
.L_83:
        /*0084*/ 	.byte	0x03, 0x19
        /*0086*/ 	.short	0x0028


	//----- nvinfo : EIATTR_PARAM_CBANK
	.align		4
        /*0088*/ 	.byte	0x04, 0x0a
        /*008a*/ 	.short	(.L_85 - .L_84)
	.align		4
.L_84:
        /*008c*/ 	.word	index@(.nv.constant0._Z9RF_kernelPfPKfPKiiiS_)
        /*0090*/ 	.short	0x0380
        /*0092*/ 	.short	0x0028


	//----- nvinfo : EIATTR_SW_WAR
	.align		4
.L_85:
        /*0094*/ 	.byte	0x04, 0x36
        /*0096*/ 	.short	(.L_87 - .L_86)
.L_86:
        /*0098*/ 	.word	0x00000008
.L_87:


//--------------------- .nv.info._Z9RF_kernelPfS_S_PKfPKiiiS_ --------------------------
	.section	.nv.info._Z9RF_kernelPfS_S_PKfPKiiiS_,"",@"SHT_CUDA_INFO"
	.sectionflags	@""
	.align	4


	//----- nvinfo : EIATTR_CUDA_API_VERSION
	.align		4
        /*0000*/ 	.byte	0x04, 0x37
        /*0002*/ 	.short	(.L_89 - .L_88)
.L_88:
        /*0004*/ 	.word	0x00000082


	//----- nvinfo : EIATTR_KPARAM_INFO
	.align		4
.L_89:
        /*0008*/ 	.byte	0x04, 0x17
        /*000a*/ 	.short	(.L_91 - .L_90)
.L_90:
        /*000c*/ 	.word	0x00000000
        /*0010*/ 	.short	0x0007
        /*0012*/ 	.short	0x0030
        /*0014*/ 	.byte	0x00, 0xf5, 0x21, 0x00


	//----- nvinfo : EIATTR_KPARAM_INFO
	.align		4
.L_91:
        /*0018*/ 	.byte	0x04, 0x17
        /*001a*/ 	.short	(.L_93 - .L_92)
.L_92:
        /*001c*/ 	.word	0x00000000
        /*0020*/ 	.short	0x0006
        /*0022*/ 	.short	0x002c
        /*0024*/ 	.byte	0x00, 0xf0, 0x11, 0x00


	//----- nvinfo : EIATTR_KPARAM_INFO
	.align		4
.L_93:
        /*0028*/ 	.byte	0x04, 0x17
        /*002a*/ 	.short	(.L_95 - .L_94)
.L_94:
        /*002c*/ 	.word	0x00000000
        /*0030*/ 	.short	0x0005
        /*0032*/ 	.short	0x0028
        /*0034*/ 	.byte	0x00, 0xf0, 0x11, 0x00


	//----- nvinfo : EIATTR_KPARAM_INFO
	.align		4
.L_95:
        /*0038*/ 	.byte	0x04, 0x17
        /*003a*/ 	.short	(.L_97 - .L_96)
.L_96:
        /*003c*/ 	.word	0x00000000
        /*0040*/ 	.short	0x0004
        /*0042*/ 	.short	0x0020
        /*0044*/ 	.byte	0x00, 0xf5, 0x21, 0x00


	//----- nvinfo : EIATTR_KPARAM_INFO
	.align		4
.L_97:
        /*0048*/ 	.byte	0x04, 0x17
        /*004a*/ 	.short	(.L_99 - .L_98)
.L_98:
        /*004c*/ 	.word	0x00000000
        /*0050*/ 	.short	0x0003
        /*0052*/ 	.short	0x0018
        /*0054*/ 	.byte	0x00, 0xf5, 0x21, 0x00


	//----- nvinfo : EIATTR_KPARAM_INFO
	.align		4
.L_99:
        /*0058*/ 	.byte	0x04, 0x17
        /*005a*/ 	.short	(.L_101 - .L_100)
.L_100:
        /*005c*/ 	.word	0x00000000
        /*0060*/ 	.short	0x0002
        /*0062*/ 	.short	0x0010
        /*0064*/ 	.byte	0x00, 0xf5, 0x21, 0x00


	//----- nvinfo : EIATTR_KPARAM_INFO
	.align		4
.L_101:
        /*0068*/ 	.byte	0x04, 0x17
        /*006a*/ 	.short	(.L_103 - .L_102)
.L_102:
        /*006c*/ 	.word	0x00000000
        /*0070*/ 	.short	0x0001
        /*0072*/ 	.short	0x0008
        /*0074*/ 	.byte	0x00, 0xf5, 0x21, 0x00


	//----- nvinfo : EIATTR_KPARAM_INFO
	.align		4
.L_103:
        /*0078*/ 	.byte	0x04, 0x17
        /*007a*/ 	.short	(.L_105 - .L_104)
.L_104:
        /*007c*/ 	.word	0x00000000
        /*0080*/ 	.short	0x0000
        /*0082*/ 	.short	0x0000
        /*0084*/ 	.byte	0x00, 0xf5, 0x21, 0x00


	//----- nvinfo : EIATTR_SPARSE_MMA_MASK
	.align		4
.L_105:
        /*0088*/ 	.byte	0x03, 0x50
        /*008a*/ 	.short	0x0000


	//----- nvinfo : EIATTR_MAXREG_COUNT
	.align		4
        /*008c*/ 	.byte	0x03, 0x1b
        /*008e*/ 	.short	0x00ff


	//----- nvinfo : EIATTR_MERCURY_ISA_VERSION
	.align		4
        /*0090*/ 	.byte	0x03, 0x5f
        /*0092*/ 	.short	0x0101


	//----- nvinfo : EIATTR_VRC_CTA_INIT_COUNT
	.align		4
        /*0094*/ 	.byte	0x02, 0x4a
	.zero		1
	.zero		1


	//----- nvinfo : EIATTR_EXIT_INSTR_OFFSETS
	.align		4
        /*0098*/ 	.byte	0x04, 0x1c
        /*009a*/ 	.short	(.L_107 - .L_106)


	//   ....[0]....
.L_106:
        /*009c*/ 	.word	0x00000070


	//   ....[1]....
        /*00a0*/ 	.word	0x00000550


	//----- nvinfo : EIATTR_CBANK_PARAM_SIZE
	.align		4
.L_107:
        /*00a4*/ 	.byte	0x03, 0x19
        /*00a6*/ 	.short	0x0038


	//----- nvinfo : EIATTR_PARAM_CBANK
	.align		4
        /*00a8*/ 	.byte	0x04, 0x0a
        /*00aa*/ 	.short	(.L_109 - .L_108)
	.align		4
.L_108:
        /*00ac*/ 	.word	index@(.nv.constant0._Z9RF_kernelPfS_S_PKfPKiiiS_)
        /*00b0*/ 	.short	0x0380
        /*00b2*/ 	.short	0x0038


	//----- nvinfo : EIATTR_SW_WAR
	.align		4
.L_109:
        /*00b4*/ 	.byte	0x04, 0x36
        /*00b6*/ 	.short	(.L_111 - .L_110)
.L_110:
        /*00b8*/ 	.word	0x00000008
.L_111:


//--------------------- .nv.callgraph             --------------------------
	.section	.nv.callgraph,"",@"SHT_CUDA_CALLGRAPH"
	.align	4
	.sectionentsize	8
	.align		4
        /*0000*/ 	.word	0x00000000
	.align		4
        /*0004*/ 	.word	0xffffffff
	.align		4
        /*0008*/ 	.word	0x00000000
	.align		4
        /*000c*/ 	.word	0xfffffffe
	.align		4
        /*0010*/ 	.word	0x00000000
	.align		4
        /*0014*/ 	.word	0xfffffffd
	.align		4
        /*0018*/ 	.word	0x00000000
	.align		4
        /*001c*/ 	.word	0xfffffffc


//--------------------- .text._Z18RF_kernel_div_warpPfS_S_PKfPKiiiS_ --------------------------
	.section	.text._Z18RF_kernel_div_warpPfS_S_PKfPKiiiS_,"ax",@progbits
	.align	128
        .global         _Z18RF_kernel_div_warpPfS_S_PKfPKiiiS_
        .type           _Z18RF_kernel_div_warpPfS_S_PKfPKiiiS_,@function
        .size           _Z18RF_kernel_div_warpPfS_S_PKfPKiiiS_,(.L_x_4 - _Z18RF_kernel_div_warpPfS_S_PKfPKiiiS_)
        .other          _Z18RF_kernel_div_warpPfS_S_PKfPKiiiS_,@"STO_CUDA_ENTRY STV_DEFAULT"
_Z18RF_kernel_div_warpPfS_S_PKfPKiiiS_:
.text._Z18RF_kernel_div_warpPfS_S_PKfPKiiiS_:
[----:B------:R-:W-:Y:S08]  /*0000*/  LDC R1, c[0x0][0x37c] ;  /* 0x0000df00ff017b82 */ /* 0x000ff00000000800 */
[----:B------:R-:W-:Y:S06]  /*0010*/  BAR.SYNC.DEFER_BLOCKING 0x0 ;  /* 0x0000000000007b1d */ /* 0x000fec0000010000 */
[----:B------:R-:W-:Y:S05]  /*0020*/  EXIT ;  /* 0x000000000000794d */ /* 0x000fea0003800000 */
.L_x_0:
[----:B------:R-:W-:-:S00]  /*0030*/  BRA `(.L_x_0) ;  /* 0xfffffffc00fc7947 */ /* 0x000fc0000383ffff */
[----:B------:R-:W-:-:S00]  /*0040*/  NOP ;  /* 0x0000000000007918 */ /* 0x000fc00000000000 */
        /* <DEDUP_REMOVED lines=11> */
.L_x_4:


//--------------------- .text._Z9RF_kernelPfS_PKiiiS_ --------------------------
	.section	.text._Z9RF_kernelPfS_PKiiiS_,"ax",@progbits
	.align	128
        .global         _Z9RF_kernelPfS_PKiiiS_
        .type           _Z9RF_kernelPfS_PKiiiS_,@function
        .size           _Z9RF_kernelPfS_PKiiiS_,(.L_x_5 - _Z9RF_kernelPfS_PKiiiS_)
        .other          _Z9RF_kernelPfS_PKiiiS_,@"STO_CUDA_ENTRY STV_DEFAULT"
_Z9RF_kernelPfS_PKiiiS_:
.text._Z9RF_kernelPfS_PKiiiS_:
[----:B------:R-:W-:Y:S01]  /*0000*/  LDC R1, c[0x0][0x37c] ;  /* 0x0000df00ff017b82 */ /* 0x000fe20000000800 */
[----:B------:R-:W0:Y:S01]  /*0010*/  S2R R7, SR_TID.X ;  /* 0x0000000000077919 */ /* 0x000e220000002100 */
[----:B------:R-:W1:Y:S06]  /*0020*/  LDCU.64 UR6, c[0x0][0x358] ;  /* 0x00006b00ff0677ac */ /* 0x000e6c0008000a00 */
[----:B------:R-:W2:Y:S01]  /*0030*/  S2UR UR4, SR_CTAID.X ;  /* 0x00000000000479c3 */ /* 0x000ea20000002500 */
[----:B------:R-:W3:Y:S01]  /*0040*/  LDCU UR5, c[0x0][0x398] ;  /* 0x00007300ff0577ac */ /* 0x000ee20008000800 */
[----:B0-----:R-:W-:-:S13]  /*0050*/  ISETP.GT.U32.AND P0, PT, R7, 0xe, PT ;  /* 0x0000000e0700780c */ /* 0x001fda0003f04070 */
[----:B------:R-:W0:Y:S02]  /*0060*/  @!P0 LDC.64 R2, c[0x0][0x388] ;  /* 0x0000e200ff028b82 */ /* 0x000e240000000a00 */
[----:B0-----:R-:W-:-:S06]  /*0070*/  @!P0 IMAD.WIDE.U32 R2, R7, 0x4, R2 ;  /* 0x0000000407028825 */ /* 0x001fcc00078e0002 */
[----:B-1----:R-:W4:Y:S01]  /*0080*/  @!P0 LDG.E R2, desc[UR6][R2.64] ;  /* 0x0000000602028981 */ /* 0x002f22000c1e1900 */
[----:B------:R-:W2:Y:S01]  /*0090*/  LDC R0, c[0x0][0x360] ;  /* 0x0000d800ff007b82 */ /* 0x000ea20000000800 */
[----:B------:R-:W-:Y:S01]  /*00a0*/  @!P0 MOV R4, 0x400 ;  /* 0x0000040000048802 */ /* 0x000fe20000000f00 */
[----:B------:R-:W0:Y:S01]  /*00b0*/  @!P0 S2R R5, SR_CgaCtaId ;  /* 0x0000000000058919 */ /* 0x000e220000008800 */
[----:B--2---:R-:W-:-:S05]  /*00c0*/  IMAD R0, R0, UR4, R7 ;  /* 0x0000000400007c24 */ /* 0x004fca000f8e0207 */
[----:B---3--:R-:W-:Y:S02]  /*00d0*/  ISETP.GE.AND P1, PT, R0, UR5, PT ;  /* 0x0000000500007c0c */ /* 0x008fe4000bf26270 */
[----:B0-----:R-:W-:-:S05]  /*00e0*/  @!P0 LEA R4, R5, R4, 0x18 ;  /* 0x0000000405048211 */ /* 0x001fca00078ec0ff */
[----:B------:R-:W-:-:S05]  /*00f0*/  @!P0 IMAD R5, R7, 0x4, R4 ;  /* 0x0000000407058824 */ /* 0x000fca00078e0204 */
[----:B----4-:R0:W-:Y:S01]  /*0100*/  @!P0 STS [R5], R2 ;  /* 0x0000000205008388 */ /* 0x0101e20000000800 */
[----:B------:R-:W-:Y:S05]  /*0110*/  @P1 EXIT ;  /* 0x000000000000194d */ /* 0x000fea0003800000 */
[----:B0-----:R-:W0:Y:S08]  /*0120*/  LDC.64 R2, c[0x0][0x380] ;  /* 0x0000e000ff027b82 */ /* 0x001e300000000a00 */
[----:B------:R-:W1:Y:S08]  /*0130*/  LDC.64 R4, c[0x0][0x390] ;  /* 0x0000e400ff047b82 */ /* 0x000e700000000a00 */
[----:B------:R-:W2:Y:S01]  /*0140*/  S2UR UR5, SR_CgaCtaId ;  /* 0x00000000000579c3 */ /* 0x000ea20000008800 */
[----:B------:R-:W-:Y:S01]  /*0150*/  UMOV UR4, 0x400 ;  /* 0x0000040000047882 */ /* 0x000fe20000000000 */
[----:B------:R-:W-:Y:S01]  /*0160*/  IMAD.MOV.U32 R10, RZ, RZ, 0x2 ;  /* 0x00000002ff0a7424 */ /* 0x000fe200078e00ff */
[----:B------:R-:W3:Y:S01]  /*0170*/  LDCU.64 UR8, c[0x0][0x390] ;  /* 0x00007200ff0877ac */ /* 0x000ee20008000a00 */
[----:B0-----:R-:W-:-:S05]  /*0180*/  IMAD.WIDE R2, R0, 0x4, R2 ;  /* 0x0000000400027825 */ /* 0x001fca00078e0202 */
[----:B------:R-:W4:Y:S04]  /*0190*/  LDG.E R6, desc[UR6][R2.64] ;  /* 0x0000000602067981 */ /* 0x000f28000c1e1900 */
[----:B-1----:R-:W5:Y:S01]  /*01a0*/  LDG.E R4, desc[UR6][R4.64] ;  /* 0x0000000604047981 */ /* 0x002f62000c1e1900 */
[----:B--2---:R-:W-:-:S09]  /*01b0*/  ULEA UR4, UR5, UR4, 0x18 ;  /* 0x0000000405047291 */ /* 0x004fd2000f8ec0ff */
[----:B------:R-:W0:Y:S01]  /*01c0*/  LDS R7, [UR4] ;  /* 0x00000004ff077984 */ /* 0x000e220008000800 */
[----:B----4-:R-:W1:Y:S02]  /*01d0*/  F2I.TRUNC.NTZ R6, R6 ;  /* 0x0000000600067305 */ /* 0x010e64000020f100 */
[----:B-1----:R-:W-:-:S04]  /*01e0*/  I2FP.F32.S32 R8, R6 ;  /* 0x0000000600087245 */ /* 0x002fc80000201400 */
[----:B0-----:R-:W-:-:S04]  /*01f0*/  FSETP.GEU.AND P0, PT, R7, R8, PT ;  /* 0x000000080700720b */ /* 0x001fc80003f0e000 */
[----:B------:R-:W-:-:S04]  /*0200*/  SEL R3, R10, 0xa, !P0 ;  /* 0x0000000a0a037807 */ /* 0x000fc80004000000 */
[----:B-----5:R-:W-:-:S05]  /*0210*/  SHF.R.U32.HI R3, RZ, R3, R4 ;  /* 0x00000003ff037219 */ /* 0x020fca0000011604 */
[----:B------:R-:W-:-:S05]  /*0220*/  IMAD.SHL.U32 R3, R3, 0x4, RZ ;  /* 0x0000000403037824 */ /* 0x000fca00078e00ff */
[----:B------:R-:W-:-:S04]  /*0230*/  LOP3.LUT R9, R3, 0x3fc, RZ, 0xc0, !PT ;  /* 0x000003fc03097812 */ /* 0x000fc800078ec0ff */
[----:B---3--:R-:W-:Y:S01]  /*0240*/  IADD3 R2, P0, PT, R9, UR8, RZ ;  /* 0x0000000809027c10 */ /* 0x008fe2000ff1e0ff */
[----:B------:R-:W0:Y:S04]  /*0250*/  LDS R5, [R9+UR4] ;  /* 0x0000000409057984 */ /* 0x000e280008000800 */
[----:B------:R-:W-:-:S05]  /*0260*/  IMAD.X R3, RZ, RZ, UR9, P0 ;  /* 0x00000009ff037e24 */ /* 0x000fca00080e06ff */
[----:B------:R-:W2:Y:S01]  /*0270*/  LDG.E R2, desc[UR6][R2.64] ;  /* 0x0000000602027981 */ /* 0x000ea2000c1e1900 */
[----:B0-----:R-:W-:-:S04]  /*0280*/  FSETP.GEU.AND P0, PT, R5, R8, PT ;  /* 0x000000080500720b */ /* 0x001fc80003f0e000 */
[----:B------:R-:W-:-:S04]  /*0290*/  SEL R5, R10, 0xa, !P0 ;  /* 0x0000000a0a057807 */ /* 0x000fc80004000000 */
[----:B--2---:R-:W-:Y:S02]  /*02a0*/  SHF.R.U32.HI R5, RZ, R5, R2 ;  /* 0x00000005ff057219 */ /* 0x004fe40000011602 */
[----:B------:R-:W0:Y:S03]  /*02b0*/  LDC.64 R2, c[0x0][0x3a0] ;  /* 0x0000e800ff027b82 */ /* 0x000e260000000a00 */
[----:B------:R-:W-:-:S05]  /*02c0*/  IMAD.SHL.U32 R5, R5, 0x4, RZ ;  /* 0x0000000405057824 */ /* 0x000fca00078e00ff */
[----:B------:R-:W-:-:S04]  /*02d0*/  LOP3.LUT R6, R5, 0x3fc, RZ, 0xc0, !PT ;  /* 0x000003fc05067812 */ /* 0x000fc800078ec0ff */
[----:B------:R-:W-:Y:S01]  /*02e0*/  IADD3 R4, P0, PT, R6, UR8, RZ ;  /* 0x0000000806047c10 */ /* 0x000fe2000ff1e0ff */
[----:B------:R-:W1:Y:S04]  /*02f0*/  LDS R7, [R6+UR4] ;  /* 0x0000000406077984 */ /* 0x000e680008000800 */
[----:B------:R-:W-:-:S05]  /*0300*/  IMAD.X R5, RZ, RZ, UR9, P0 ;  /* 0x00000009ff057e24 */ /* 0x000fca00080e06ff */
[----:B------:R-:W2:Y:S01]  /*0310*/  LDG.E R4, desc[UR6][R4.64] ;  /* 0x0000000604047981 */ /* 0x000ea2000c1e1900 */
[----:B0-----:R-:W-:Y:S01]  /*0320*/  IMAD.WIDE R2, R0, 0x4, R2 ;  /* 0x0000000400027825 */ /* 0x001fe200078e0202 */
[----:B-1----:R-:W-:-:S04]  /*0330*/  FSETP.GEU.AND P0, PT, R7, R8, PT ;  /* 0x000000080700720b */ /* 0x002fc80003f0e000 */
[----:B------:R-:W-:-:S04]  /*0340*/  SEL R7, R10, 0xa, !P0 ;  /* 0x0000000a0a077807 */ /* 0x000fc80004000000 */
[----:B--2---:R-:W-:-:S06]  /*0350*/  SHF.R.U32.HI R7, RZ, R7, R4 ;  /* 0x00000007ff077219 */ /* 0x004fcc0000011604 */
[----:B------:R-:W0:Y:S02]  /*0360*/  I2F.U8 R7, R7 ;  /* 0x0000000700077306 */ /* 0x000e240000001000 */
[----:B0-----:R-:W-:Y:S01]  /*0370*/  STG.E desc[UR6][R2.64], R7 ;  /* 0x0000000702007986 */ /* 0x001fe2000c101906 */
[----:B------:R-:W-:Y:S05]  /*0380*/  EXIT ;  /* 0x000000000000794d */ /* 0x000fea0003800000 */
.L_x_1:
        /* <DEDUP_REMOVED lines=15> */
.L_x_5:


//--------------------- .text._Z9RF_kernelPfPKfPKiiiS_ --------------------------
	.section	.text._Z9RF_kernelPfPKfPKiiiS_,"ax",@progbits
	.align	128
        .global         _Z9RF_kernelPfPKfPKiiiS_
        .type           _Z9RF_kernelPfPKfPKiiiS_,@function
        .size           _Z9RF_kernelPfPKfPKiiiS_,(.L_x_6 - _Z9RF_kernelPfPKfPKiiiS_)
        .other          _Z9RF_kernelPfPKfPKiiiS_,@"STO_CUDA_ENTRY STV_DEFAULT"
_Z9RF_kernelPfPKfPKiiiS_:
.text._Z9RF_kernelPfPKfPKiiiS_:
[----:B------:R-:W-:Y:S01]  /*0000*/  LDC R1, c[0x0][0x37c] ;  /* 0x0000df00ff017b82 */ /* 0x000fe20000000800 */
[----:B------:R-:W0:Y:S07]  /*0010*/  S2R R3, SR_TID.X ;  /* 0x0000000000037919 */ /* 0x000e2e0000002100 */
[----:B------:R-:W0:Y:S01]  /*0020*/  S2UR UR4, SR_CTAID.X ;  /* 0x00000000000479c3 */ /* 0x000e220000002500 */
[----:B------:R-:W1:Y:S07]  /*0030*/  LDCU UR5, c[0x0][0x398] ;  /* 0x00007300ff0577ac */ /* 0x000e6e0008000800 */
[----:B------:R-:W0:Y:S02]  /*0040*/  LDC R0, c[0x0][0x360] ;  /* 0x0000d800ff007b82 */ /* 0x000e240000000800 */
[----:B0-----:R-:W-:-:S05]  /*0050*/  IMAD R0, R0, UR4, R3 ;  /* 0x0000000400007c24 */ /* 0x001fca000f8e0203 */
[----:B-1----:R-:W-:-:S13]  /*0060*/  ISETP.GE.AND P0, PT, R0, UR5, PT ;  /* 0x0000000500007c0c */ /* 0x002fda000bf06270 */
[----:B------:R-:W-:Y:S05]  /*0070*/  @P0 EXIT ;  /* 0x000000000000094d */ /* 0x000fea0003800000 */
[----:B------:R-:W0:Y:S01]  /*0080*/  LDC.64 R2, c[0x0][0x380] ;  /* 0x0000e000ff027b82 */ /* 0x000e220000000a00 */
[----:B------:R-:W1:Y:S07]  /*0090*/  LDCU.64 UR4, c[0x0][0x358] ;  /* 0x00006b00ff0477ac */ /* 0x000e6e0008000a00 */
[----:B------:R-:W2:Y:S08]  /*00a0*/  LDC.64 R6, c[0x0][0x388] ;  /* 0x0000e200ff067b82 */ /* 0x000eb00000000a00 */
[----:B------:R-:W3:Y:S01]  /*00b0*/  LDC.64 R4, c[0x0][0x390] ;  /* 0x0000e400ff047b82 */ /* 0x000ee20000000a00 */
[----:B------:R-:W-:Y:S01]  /*00c0*/  IMAD.MOV.U32 R10, RZ, RZ, 0x2 ;  /* 0x00000002ff0a7424 */ /* 0x000fe200078e00ff */
[----:B------:R-:W4:Y:S01]  /*00d0*/  LDCU.64 UR8, c[0x0][0x388] ;  /* 0x00007100ff0877ac */ /* 0x000f220008000a00 */
[----:B------:R-:W5:Y:S01]  /*00e0*/  LDCU.64 UR6, c[0x0][0x390] ;  /* 0x00007200ff0677ac */ /* 0x000f620008000a00 */
[----:B0-----:R-:W-:-:S06]  /*00f0*/  IMAD.WIDE R2, R0, 0x4, R2 ;  /* 0x0000000400027825 */ /* 0x001fcc00078e0202 */
[----:B-1----:R-:W4:Y:S04]  /*0100*/  LDG.E R2, desc[UR4][R2.64] ;  /* 0x0000000402027981 */ /* 0x002f28000c1e1900 */
[----:B--2---:R-:W2:Y:S04]  /*0110*/  LDG.E R6, desc[UR4][R6.64] ;  /* 0x0000000406067981 */ /* 0x004ea8000c1e1900 */
[----:B---3--:R-:W3:Y:S01]  /*0120*/  LDG.E R4, desc[UR4][R4.64] ;  /* 0x0000000404047981 */ /* 0x008ee2000c1e1900 */
[----:B----4-:R-:W0:Y:S02]  /*0130*/  F2I.TRUNC.NTZ R8, R2 ;  /* 0x0000000200087305 */ /* 0x010e24000020f100 */
[----:B0-----:R-:W-:-:S04]  /*0140*/  I2FP.F32.S32 R11, R8 ;  /* 0x00000008000b7245 */ /* 0x001fc80000201400 */
[----:B--2---:R-:W-:-:S04]  /*0150*/  FSETP.GEU.AND P0, PT, R6, R11, PT ;  /* 0x0000000b0600720b */ /* 0x004fc80003f0e000 */
[----:B------:R-:W-:-:S04]  /*0160*/  SEL R9, R10, 0xa, !P0 ;  /* 0x0000000a0a097807 */ /* 0x000fc80004000000 */
[----:B---3--:R-:W-:-:S05]  /*0170*/  SHF.R.U32.HI R9, RZ, R9, R4 ;  /* 0x00000009ff097219 */ /* 0x008fca0000011604 */
[----:B------:R-:W-:-:S05]  /*0180*/  IMAD.SHL.U32 R9, R9, 0x4, RZ ;  /* 0x0000000409097824 */ /* 0x000fca00078e00ff */
[----:B------:R-:W-:-:S04]  /*0190*/  LOP3.LUT R9, R9, 0x3fc, RZ, 0xc0, !PT ;  /* 0x000003fc09097812 */ /* 0x000fc800078ec0ff */
[----:B------:R-:W-:-:S05]  /*01a0*/  IADD3 R4, P0, PT, R9, UR8, RZ ;  /* 0x0000000809047c10 */ /* 0x000fca000ff1e0ff */
[----:B------:R-:W-:Y:S01]  /*01b0*/  IMAD.X R5, RZ, RZ, UR9, P0 ;  /* 0x00000009ff057e24 */ /* 0x000fe200080e06ff */
[----:B-----5:R-:W-:-:S04]  /*01c0*/  IADD3 R2, P0, PT, R9, UR6, RZ ;  /* 0x0000000609027c10 */ /* 0x020fc8000ff1e0ff */
[----:B------:R-:W2:Y:S01]  /*01d0*/  LDG.E R4, desc[UR4][R4.64] ;  /* 0x0000000404047981 */ /* 0x000ea2000c1e1900 */
[----:B------:R-:W-:-:S05]  /*01e0*/  IMAD.X R3, RZ, RZ, UR7, P0 ;  /* 0x00000007ff037e24 */ /* 0x000fca00080e06ff */
[----:B------:R-:W3:Y:S01]  /*01f0*/  LDG.E R2, desc[UR4][R2.64] ;  /* 0x0000000402027981 */ /* 0x000ee2000c1e1900 */
[----:B--2---:R-:W-:-:S04]  /*0200*/  FSETP.GEU.AND P0, PT, R4, R11, PT ;  /* 0x0000000b0400720b */ /* 0x004fc80003f0e000 */
[----:B------:R-:W-:-:S04]  /*0210*/  SEL R7, R10, 0xa, !P0 ;  /* 0x0000000a0a077807 */ /* 0x000fc80004000000 */
[----:B---3--:R-:W-:Y:S02]  /*0220*/  SHF.R.U32.HI R7, RZ, R7, R2 ;  /* 0x00000007ff077219 */ /* 0x008fe40000011602 */
[----:B------:R-:W0:Y:S03]  /*0230*/  LDC.64 R2, c[0x0][0x3a0] ;  /* 0x0000e800ff027b82 */ /* 0x000e260000000a00 */
[----:B------:R-:W-:-:S05]  /*0240*/  IMAD.SHL.U32 R7, R7, 0x4, RZ ;  /* 0x0000000407077824 */ /* 0x000fca00078e00ff */
[----:B------:R-:W-:-:S04]  /*0250*/  LOP3.LUT R7, R7, 0x3fc, RZ, 0xc0, !PT ;  /* 0x000003fc07077812 */ /* 0x000fc800078ec0ff */
[----:B------:R-:W-:-:S05]  /*0260*/  IADD3 R8, P0, PT, R7, UR8, RZ ;  /* 0x0000000807087c10 */ /* 0x000fca000ff1e0ff */
[----:B------:R-:W-:Y:S01]  /*0270*/  IMAD.X R9, RZ, RZ, UR9, P0 ;  /* 0x00000009ff097e24 */ /* 0x000fe200080e06ff */
[----:B------:R-:W-:-:S04]  /*0280*/  IADD3 R6, P0, PT, R7, UR6, RZ ;  /* 0x0000000607067c10 */ /* 0x000fc8000ff1e0ff */
[----:B------:R-:W2:Y:S01]  /*0290*/  LDG.E R8, desc[UR4][R8.64] ;  /* 0x0000000408087981 */ /* 0x000ea2000c1e1900 */
[----:B------:R-:W-:-:S05]  /*02a0*/  IMAD.X R7, RZ, RZ, UR7, P0 ;  /* 0x00000007ff077e24 */ /* 0x000fca00080e06ff */
[----:B------:R-:W3:Y:S01]  /*02b0*/  LDG.E R6, desc[UR4][R6.64] ;  /* 0x0000000406067981 */ /* 0x000ee2000c1e1900 */
[----:B0-----:R-:W-:Y:S01]  /*02c0*/  IMAD.WIDE R2, R0, 0x4, R2 ;  /* 0x0000000400027825 */ /* 0x001fe200078e0202 */
[----:B--2---:R-:W-:-:S04]  /*02d0*/  FSETP.GEU.AND P0, PT, R8, R11, PT ;  /* 0x0000000b0800720b */ /* 0x004fc80003f0e000 */
[----:B------:R-:W-:-:S04]  /*02e0*/  SEL R5, R10, 0xa, !P0 ;  /* 0x0000000a0a057807 */ /* 0x000fc80004000000 */
[----:B---3--:R-:W-:-:S06]  /*02f0*/  SHF.R.U32.HI R5, RZ, R5, R6 ;  /* 0x00000005ff057219 */ /* 0x008fcc0000011606 */
[----:B------:R-:W0:Y:S02]  /*0300*/  I2F.U8 R5, R5 ;  /* 0x0000000500057306 */ /* 0x000e240000001000 */
[----:B0-----:R-:W-:Y:S01]  /*0310*/  STG.E desc[UR4][R2.64], R5 ;  /* 0x0000000502007986 */ /* 0x001fe2000c101904 */
[----:B------:R-:W-:Y:S05]  /*0320*/  EXIT ;  /* 0x000000000000794d */ /* 0x000fea0003800000 */
.L_x_2:
        /* <DEDUP_REMOVED lines=13> */
.L_x_6:


//--------------------- .text._Z9RF_kernelPfS_S_PKfPKiiiS_ --------------------------
	.section	.text._Z9RF_kernelPfS_S_PKfPKiiiS_,"ax",@progbits
	.align	128
        .global         _Z9RF_kernelPfS_S_PKfPKiiiS_
        .type           _Z9RF_kernelPfS_S_PKfPKiiiS_,@function
        .size           _Z9RF_kernelPfS_S_PKfPKiiiS_,(.L_x_7 - _Z9RF_kernelPfS_S_PKfPKiiiS_)
        .other          _Z9RF_kernelPfS_S_PKfPKiiiS_,@"STO_CUDA_ENTRY STV_DEFAULT"
_Z9RF_kernelPfS_S_PKfPKiiiS_:
.text._Z9RF_kernelPfS_S_PKfPKiiiS_:
        /* <DEDUP_REMOVED lines=9> */
[----:B------:R-:W0:Y:S01]  /*0090*/  LDCU.64 UR4, c[0x0][0x358] ;  /* 0x00006b00ff0477ac */ /* 0x000e220008000a00 */
[----:B------:R-:W1:Y:S06]  /*00a0*/  LDCU.64 UR6, c[0x0][0x3a0] ;  /* 0x00007400ff0677ac */ /* 0x000e6c0008000a00 */
[----:B------:R-:W2:Y:S01]  /*00b0*/  LDC.64 R2, c[0x0][0x380] ;  /* 0x0000e000ff027b82 */ /* 0x000ea20000000a00 */
[----:B0-----:R-:W3:Y:S01]  /*00c0*/  LDG.E R5, desc[UR4][R4.64] ;  /* 0x0000000404057981 */ /* 0x001ee2000c1e1900 */
[----:B--2---:R-:W-:-:S06]  /*00d0*/  IMAD.WIDE R2, R0, 0x4, R2 ;  /* 0x0000000400027825 */ /* 0x004fcc00078e0202 */
[----:B------:R-:W0:Y:S01]  /*00e0*/  LDC.64 R8, c[0x0][0x398] ;  /* 0x0000e600ff087b82 */ /* 0x000e220000000a00 */
[----:B------:R-:W2:Y:S04]  /*00f0*/  LDG.E R2, desc[UR4][R2.64] ;  /* 0x0000000402027981 */ /* 0x000ea8000c1e1900 */
[----:B0-----:R-:W4:Y:S01]  /*0100*/  LDG.E R8, desc[UR4][R8.64] ;  /* 0x0000000408087981 */ /* 0x001f22000c1e1900 */
[----:B---3--:R-:W-:-:S05]  /*0110*/  IMAD.SHL.U32 R6, R5, 0x4, RZ ;  /* 0x0000000405067824 */ /* 0x008fca00078e00ff */
[----:B------:R-:W-:-:S04]  /*0120*/  LOP3.LUT R7, R6, 0xc, RZ, 0xc0, !PT ;  /* 0x0000000c06077812 */ /* 0x000fc800078ec0ff */
[C---:B------:R-:W-:Y:S02]  /*0130*/  ISETP.EQ.AND P0, PT, R7.reuse, RZ, PT ;  /* 0x000000ff0700720c */ /* 0x040fe40003f02270 */
[C---:B------:R-:W-:Y:S02]  /*0140*/  ISETP.EQ.AND P1, PT, R7.reuse, 0x4, PT ;  /* 0x000000040700780c */ /* 0x040fe40003f22270 */
[C---:B------:R-:W-:Y:S01]  /*0150*/  ISETP.EQ.AND P2, PT, R7.reuse, 0x8, PT ;  /* 0x000000080700780c */ /* 0x040fe20003f42270 */
[----:B--2---:R-:W0:Y:S01]  /*0160*/  F2I.TRUNC.NTZ R6, R2 ;  /* 0x0000000200067305 */ /* 0x004e22000020f100 */
[----:B------:R-:W-:-:S07]  /*0170*/  ISETP.EQ.AND P3, PT, R7, 0xc, PT ;  /* 0x0000000c0700780c */ /* 0x000fce0003f62270 */
[----:B0-----:R-:W-:Y:S02]  /*0180*/  @P0 IMAD.MOV.U32 R4, RZ, RZ, R6 ;  /* 0x000000ffff040224 */ /* 0x001fe400078e0006 */
[----:B------:R-:W-:Y:S02]  /*0190*/  @P1 IMAD.MOV.U32 R4, RZ, RZ, 0xc ;  /* 0x0000000cff041424 */ /* 0x000fe400078e00ff */
[----:B------:R-:W-:Y:S02]  /*01a0*/  @P2 IMAD.MOV.U32 R4, RZ, RZ, 0x80 ;  /* 0x00000080ff042424 */ /* 0x000fe400078e00ff */
[----:B------:R-:W-:-:S05]  /*01b0*/  @P3 IMAD.MOV.U32 R4, RZ, RZ, 0x1 ;  /* 0x00000001ff043424 */ /* 0x000fca00078e00ff */
[----:B------:R-:W-:Y:S01]  /*01c0*/  I2FP.F32.S32 R3, R4 ;  /* 0x0000000400037245 */ /* 0x000fe20000201400 */
[----:B------:R-:W-:-:S03]  /*01d0*/  IMAD.MOV.U32 R4, RZ, RZ, 0x2 ;  /* 0x00000002ff047424 */ /* 0x000fc600078e00ff */
[----:B----4-:R-:W-:-:S04]  /*01e0*/  FSETP.GEU.AND P0, PT, R8, R3, PT ;  /* 0x000000030800720b */ /* 0x010fc80003f0e000 */
[----:B------:R-:W-:-:S04]  /*01f0*/  SEL R2, R4, 0xa, !P0 ;  /* 0x0000000a04027807 */ /* 0x000fc80004000000 */
[----:B------:R-:W-:-:S05]  /*0200*/  SHF.R.U32.HI R5, RZ, R2, R5 ;  /* 0x00000002ff057219 */ /* 0x000fca0000011605 */
[----:B------:R-:W-:-:S05]  /*0210*/  IMAD.SHL.U32 R2, R5, 0x4, RZ ;  /* 0x0000000405027824 */ /* 0x000fca00078e00ff */
[----:B------:R-:W-:-:S04]  /*0220*/  LOP3.LUT R2, R2, 0x3fc, RZ, 0xc0, !PT ;  /* 0x000003fc02027812 */ /* 0x000fc800078ec0ff */
[----:B-1----:R-:W-:-:S05]  /*0230*/  IADD3 R8, P0, PT, R2, UR6, RZ ;  /* 0x0000000602087c10 */ /* 0x002fca000ff1e0ff */
[----:B------:R-:W-:Y:S01]  /*0240*/  IMAD.X R9, RZ, RZ, UR7, P0 ;  /* 0x00000007ff097e24 */ /* 0x000fe200080e06ff */
[----:B------:R-:W0:Y:S04]  /*0250*/  LDCU.64 UR6, c[0x0][0x398] ;  /* 0x00007300ff0677ac */ /* 0x000e280008000a00 */
[----:B------:R-:W2:Y:S01]  /*0260*/  LDG.E R7, desc[UR4][R8.64] ;  /* 0x0000000408077981 */ /* 0x000ea2000c1e1900 */
[----:B0-----:R-:W-:-:S05]  /*0270*/  IADD3 R2, P0, PT, R2, UR6, RZ ;  /* 0x0000000602027c10 */ /* 0x001fca000ff1e0ff */
[----:B------:R-:W-:-:S05]  /*0280*/  IMAD.X R3, RZ, RZ, UR7, P0 ;  /* 0x00000007ff037e24 */ /* 0x000fca00080e06ff */
[----:B------:R-:W3:Y:S01]  /*0290*/  LDG.E R10, desc[UR4][R2.64] ;  /* 0x00000004020a7981 */ /* 0x000ee2000c1e1900 */
[----:B--2---:R-:W-:-:S05]  /*02a0*/  IMAD.SHL.U32 R11, R7, 0x4, RZ ;  /* 0x00000004070b7824 */ /* 0x004fca00078e00ff */
[----:B------:R-:W-:-:S04]  /*02b0*/  LOP3.LUT R11, R11, 0xc, RZ, 0xc0, !PT ;  /* 0x0000000c0b0b7812 */ /* 0x000fc800078ec0ff */
[C---:B------:R-:W-:Y:S02]  /*02c0*/  ISETP.EQ.AND P0, PT, R11.reuse, RZ, PT ;  /* 0x000000ff0b00720c */ /* 0x040fe40003f02270 */
[C---:B------:R-:W-:Y:S02]  /*02d0*/  ISETP.EQ.AND P1, PT, R11.reuse, 0x4, PT ;  /* 0x000000040b00780c */ /* 0x040fe40003f22270 */
[C---:B------:R-:W-:Y:S02]  /*02e0*/  ISETP.EQ.AND P2, PT, R11.reuse, 0x8, PT ;  /* 0x000000080b00780c */ /* 0x040fe40003f42270 */
[----:B------:R-:W-:-:S07]  /*02f0*/  ISETP.EQ.AND P3, PT, R11, 0xc, PT ;  /* 0x0000000c0b00780c */ /* 0x000fce0003f62270 */
[----:B------:R-:W-:Y:S02]  /*0300*/  @P0 IMAD.MOV.U32 R11, RZ, RZ, R6 ;  /* 0x000000ffff0b0224 */ /* 0x000fe400078e0006 */
[----:B------:R-:W-:Y:S02]  /*0310*/  @P1 IMAD.MOV.U32 R11, RZ, RZ, 0xc ;  /* 0x0000000cff0b1424 */ /* 0x000fe400078e00ff */
[----:B------:R-:W-:Y:S02]  /*0320*/  @P2 IMAD.MOV.U32 R11, RZ, RZ, 0x80 ;  /* 0x00000080ff0b2424 */ /* 0x000fe400078e00ff */
[----:B------:R-:W-:-:S05]  /*0330*/  @P3 IMAD.MOV.U32 R11, RZ, RZ, 0x1 ;  /* 0x00000001ff0b3424 */ /* 0x000fca00078e00ff */
[----:B------:R-:W-:-:S04]  /*0340*/  I2FP.F32.S32 R11, R11 ;  /* 0x0000000b000b7245 */ /* 0x000fc80000201400 */
[----:B---3--:R-:W-:-:S04]  /*0350*/  FSETP.GEU.AND P0, PT, R10, R11, PT ;  /* 0x0000000b0a00720b */ /* 0x008fc80003f0e000 */
[----:B------:R-:W-:-:S04]  /*0360*/  SEL R10, R4, 0xa, !P0 ;  /* 0x0000000a040a7807 */ /* 0x000fc80004000000 */
[----:B------:R-:W-:-:S05]  /*0370*/  SHF.R.U32.HI R10, RZ, R10, R7 ;  /* 0x0000000aff0a7219 */ /* 0x000fca0000011607 */
[----:B------:R-:W-:-:S05]  /*0380*/  IMAD.SHL.U32 R7, R10, 0x4, RZ ;  /* 0x000000040a077824 */ /* 0x000fca00078e00ff */
[----:B------:R-:W-:-:S04]  /*0390*/  LOP3.LUT R7, R7, 0x3fc, RZ, 0xc0, !PT ;  /* 0x000003fc07077812 */ /* 0x000fc800078ec0ff */
[----:B------:R-:W-:-:S05]  /*03a0*/  IADD3 R8, P0, PT, R7, R8, RZ ;  /* 0x0000000807087210 */ /* 0x000fca0007f1e0ff */
[----:B------:R-:W-:-:S05]  /*03b0*/  IMAD.X R9, RZ, RZ, R9, P0 ;  /* 0x000000ffff097224 */ /* 0x000fca00000e0609 */
[----:B------:R-:W2:Y:S01]  /*03c0*/  LDG.E R8, desc[UR4][R8.64] ;  /* 0x0000000408087981 */ /* 0x000ea2000c1e1900 */
[----:B------:R-:W-:-:S05]  /*03d0*/  IADD3 R2, P0, PT, R7, R2, RZ ;  /* 0x0000000207027210 */ /* 0x000fca0007f1e0ff */
[----:B------:R-:W-:-:S05]  /*03e0*/  IMAD.X R3, RZ, RZ, R3, P0 ;  /* 0x000000ffff037224 */ /* 0x000fca00000e0603 */
[----:B------:R0:W3:Y:S01]  /*03f0*/  LDG.E R7, desc[UR4][R2.64] ;  /* 0x0000000402077981 */ /* 0x0000e2000c1e1900 */
[----:B------:R-:W-:Y:S02]  /*0400*/  LOP3.LUT R5, R5, 0xff, RZ, 0xc0, !PT ;  /* 0x000000ff05057812 */ /* 0x000fe400078ec0ff */
[----:B------:R-:W-:Y:S01]  /*0410*/  LOP3.LUT R10, R10, 0xff, RZ, 0xc0, !PT ;  /* 0x000000ff0a0a7812 */ /* 0x000fe200078ec0ff */
[----:B0-----:R-:W0:Y:S02]  /*0420*/  LDC.64 R2, c[0x0][0x3b0] ;  /* 0x0000ec00ff027b82 */ /* 0x001e240000000a00 */
[----:B0-----:R-:W-:-:S04]  /*0430*/  IMAD.WIDE R2, R0, 0x4, R2 ;  /* 0x0000000400027825 */ /* 0x001fc800078e0202 */
[----:B--2---:R-:W-:-:S05]  /*0440*/  IMAD.SHL.U32 R11, R8, 0x4, RZ ;  /* 0x00000004080b7824 */ /* 0x004fca00078e00ff */
[----:B------:R-:W-:-:S04]  /*0450*/  LOP3.LUT R11, R11, 0xc, RZ, 0xc0, !PT ;  /* 0x0000000c0b0b7812 */ /* 0x000fc800078ec0ff */
[C---:B------:R-:W-:Y:S02]  /*0460*/  ISETP.EQ.AND P1, PT, R11.reuse, 0x4, PT ;  /* 0x000000040b00780c */ /* 0x040fe40003f22270 */
[C---:B------:R-:W-:Y:S02]  /*0470*/  ISETP.EQ.AND P2, PT, R11.reuse, 0x8, PT ;  /* 0x000000080b00780c */ /* 0x040fe40003f42270 */
[C---:B------:R-:W-:Y:S02]  /*0480*/  ISETP.EQ.AND P3, PT, R11.reuse, 0xc, PT ;  /* 0x0000000c0b00780c */ /* 0x040fe40003f62270 */
[----:B------:R-:W-:-:S07]  /*0490*/  ISETP.EQ.AND P0, PT, R11, RZ, PT ;  /* 0x000000ff0b00720c */ /* 0x000fce0003f02270 */
[----:B------:R-:W-:Y:S02]  /*04a0*/  @P1 IMAD.MOV.U32 R6, RZ, RZ, 0xc ;  /* 0x0000000cff061424 */ /* 0x000fe400078e00ff */
[----:B------:R-:W-:Y:S02]  /*04b0*/  @P2 IMAD.MOV.U32 R6, RZ, RZ, 0x80 ;  /* 0x00000080ff062424 */ /* 0x000fe400078e00ff */
[----:B------:R-:W-:-:S05]  /*04c0*/  @P3 IMAD.MOV.U32 R6, RZ, RZ, 0x1 ;  /* 0x00000001ff063424 */ /* 0x000fca00078e00ff */
[----:B------:R-:W-:-:S04]  /*04d0*/  I2FP.F32.S32 R6, R6 ;  /* 0x0000000600067245 */ /* 0x000fc80000201400 */
[----:B---3--:R-:W-:-:S04]  /*04e0*/  FSETP.GEU.AND P0, PT, R7, R6, PT ;  /* 0x000000060700720b */ /* 0x008fc80003f0e000 */
[----:B------:R-:W-:-:S04]  /*04f0*/  SEL R7, R4, 0xa, !P0 ;  /* 0x0000000a04077807 */ /* 0x000fc80004000000 */
[----:B------:R-:W-:-:S04]  /*0500*/  SHF.R.U32.HI R7, RZ, R7, R8 ;  /* 0x00000007ff077219 */ /* 0x000fc80000011608 */
[----:B------:R-:W-:-:S04]  /*0510*/  LOP3.LUT R7, R7, 0xff, RZ, 0xc0, !PT ;  /* 0x000000ff07077812 */ /* 0x000fc800078ec0ff */
[----:B------:R-:W-:-:S04]  /*0520*/  IADD3 R5, PT, PT, R7, R10, R5 ;  /* 0x0000000a07057210 */ /* 0x000fc80007ffe005 */
[----:B------:R-:W-:-:S05]  /*0530*/  I2FP.F32.U32 R5, R5 ;  /* 0x0000000500057245 */ /* 0x000fca0000201000 */
[----:B------:R-:W-:Y:S01]  /*0540*/  STG.E desc[UR4][R2.64], R5 ;  /* 0x0000000502007986 */ /* 0x000fe2000c101904 */
[----:B------:R-:W-:Y:S05]  /*0550*/  EXIT ;  /* 0x000000000000794d */ /* 0x000fea0003800000 */
.L_x_3:
        /* <DEDUP_REMOVED lines=10> */
.L_x_7:


//--------------------- .nv.shared.reserved.0     --------------------------
	.section	.nv.shared.reserved.0,"aw",@nobits
	.weak		__nv_reservedSMEM_offset_0_alias
	.size		__nv_reservedSMEM_offset_0_alias, 0, 64
	.other		__nv_reservedSMEM_offset_0_alias,@"STO_CUDA_RESERVED_SHARED STV_DEFAULT"
__nv_reservedSMEM_offset_0_alias:
	.zero		0
	.zero		64


//--------------------- .nv.shared._Z9RF_kernelPfS_PKiiiS_ --------------------------
	.section	.nv.shared._Z9RF_kernelPfS_PKiiiS_,"aw",@nobits
	.sectionflags	@""
	.align	4
.nv.shared._Z9RF_kernelPfS_PKiiiS_:
	.zero		1084


//--------------------- .nv.constant0._Z18RF_kernel_div_warpPfS_S_PKfPKiiiS_ --------------------------
	.section	.nv.constant0._Z18RF_kernel_div_warpPfS_S_PKfPKiiiS_,"a",@progbits
	.sectionflags	@""
	.align	4
.nv.constant0._Z18RF_kernel_div_warpPfS_S_PKfPKiiiS_:
	.zero		952


//--------------------- .nv.constant0._Z9RF_kernelPfS_PKiiiS_ --------------------------
	.section	.nv.constant0._Z9RF_kernelPfS_PKiiiS_,"a",@progbits
	.sectionflags	@""
	.align	4
.nv.constant0._Z9RF_kernelPfS_PKiiiS_:
	.zero		936


//--------------------- .nv.constant0._Z9RF_kernelPfPKfPKiiiS_ --------------------------
	.section	.nv.constant0._Z9RF_kernelPfPKfPKiiiS_,"a",@progbits
	.sectionflags	@""
	.align	4
.nv.constant0._Z9RF_kernelPfPKfPKiiiS_:
	.zero		936


//--------------------- .nv.constant0._Z9RF_kernelPfS_S_PKfPKiiiS_ --------------------------
	.section	.nv.constant0._Z9RF_kernelPfS_S_PKfPKiiiS_,"a",@progbits
	.sectionflags	@""
	.align	4
.nv.constant0._Z9RF_kernelPfS_S_PKfPKiiiS_:
	.zero		952


//--------------------- SYMBOLS --------------------------

	.type		.nv.reservedSmem.offset0,@object
	.size		.nv.reservedSmem.offset0,0x4
	.type		.nv.reservedSmem.cap,@object
	.size		.nv.reservedSmem.cap,0x4
